//
// Generated by NVIDIA NVVM Compiler
//
// Compiler Build ID: CL-36424714
// Cuda compilation tools, release 13.0, V13.0.88
// Based on NVVM 20.0.0
//

.version 9.0
.target sm_100
.address_size 64

	// .globl	_Z11wmma_matmulP6__halfS0_S0_S0_iiiff

.visible .entry _Z11wmma_matmulP6__halfS0_S0_S0_iiiff(
	.param .u64 .ptr .align 1 _Z11wmma_matmulP6__halfS0_S0_S0_iiiff_param_0,
	.param .u64 .ptr .align 1 _Z11wmma_matmulP6__halfS0_S0_S0_iiiff_param_1,
	.param .u64 .ptr .align 1 _Z11wmma_matmulP6__halfS0_S0_S0_iiiff_param_2,
	.param .u64 .ptr .align 1 _Z11wmma_matmulP6__halfS0_S0_S0_iiiff_param_3,
	.param .u32 _Z11wmma_matmulP6__halfS0_S0_S0_iiiff_param_4,
	.param .u32 _Z11wmma_matmulP6__halfS0_S0_S0_iiiff_param_5,
	.param .u32 _Z11wmma_matmulP6__halfS0_S0_S0_iiiff_param_6,
	.param .f32 _Z11wmma_matmulP6__halfS0_S0_S0_iiiff_param_7,
	.param .f32 _Z11wmma_matmulP6__halfS0_S0_S0_iiiff_param_8
)
{
	.reg .pred 	%p<14>;
	.reg .b16 	%rs<78>;
	.reg .b32 	%r<268>;
	.reg .b32 	%f<4>;
	.reg .b64 	%rd<55>;

	ld.param.u64 	%rd5, [_Z11wmma_matmulP6__halfS0_S0_S0_iiiff_param_0];
	ld.param.u64 	%rd6, [_Z11wmma_matmulP6__halfS0_S0_S0_iiiff_param_1];
	ld.param.u32 	%r105, [_Z11wmma_matmulP6__halfS0_S0_S0_iiiff_param_4];
	ld.param.u32 	%r106, [_Z11wmma_matmulP6__halfS0_S0_S0_iiiff_param_5];
	ld.param.u32 	%r107, [_Z11wmma_matmulP6__halfS0_S0_S0_iiiff_param_6];
	ld.param.f32 	%f1, [_Z11wmma_matmulP6__halfS0_S0_S0_iiiff_param_7];
	ld.param.f32 	%f2, [_Z11wmma_matmulP6__halfS0_S0_S0_iiiff_param_8];
	cvta.to.global.u64 	%rd1, %rd6;
	cvta.to.global.u64 	%rd2, %rd5;
	// begin inline asm
	{  cvt.rn.f16.f32 %rs3, %f1;}

	// end inline asm
	// begin inline asm
	{  cvt.rn.f16.f32 %rs4, %f2;}

	// end inline asm
	mov.u32 	%r108, %ctaid.x;
	mov.u32 	%r109, %ntid.x;
	mov.u32 	%r110, %tid.x;
	mad.lo.s32 	%r111, %r108, %r109, %r110;
	mov.u32 	%r112, %ctaid.y;
	mov.u32 	%r113, %ntid.y;
	mov.u32 	%r114, %tid.y;
	mad.lo.s32 	%r115, %r112, %r113, %r114;
	mov.f32 	%f3, 0f00000000;
	// begin inline asm
	{  cvt.rn.f16.f32 %rs5, %f3;}

	// end inline asm
	mov.b32 	%r224, {%rs5, %rs5};
	shl.b32 	%r3, %r115, 4;
	shr.u32 	%r116, %r111, 1;
	and.b32  	%r4, %r116, 2147483632;
	setp.lt.s32 	%p2, %r107, 1;
	mov.u32 	%r225, %r224;
	mov.u32 	%r226, %r224;
	mov.u32 	%r227, %r224;
	@%p2 bra 	$L__BB0_17;
	setp.lt.s32 	%p3, %r3, %r105;
	setp.lt.s32 	%p4, %r4, %r106;
	and.pred  	%p1, %p3, %p4;
	mul.lo.s32 	%r5, %r107, %r4;
	add.s32 	%r119, %r107, -1;
	shr.u32 	%r120, %r119, 4;
	add.s32 	%r6, %r120, 1;
	and.b32  	%r7, %r6, 3;
	setp.lt.u32 	%p5, %r107, 49;
	mov.b32 	%r248, 0;
	mov.u32 	%r225, %r224;
	mov.u32 	%r226, %r224;
	mov.u32 	%r227, %r224;
	@%p5 bra 	$L__BB0_12;
	mul.lo.s32 	%r217, %r105, 48;
	shl.b32 	%r216, %r105, 5;
	shl.b32 	%r215, %r105, 4;
	and.b32  	%r122, %r6, 536870908;
	neg.s32 	%r213, %r122;
	mov.b32 	%r214, 0;
	not.pred 	%p6, %p1;
	cvt.u64.u32 	%rd8, %r3;
	mov.u32 	%r218, %r5;
	mov.u32 	%r225, %r224;
	mov.u32 	%r226, %r224;
	mov.u32 	%r227, %r224;
	mov.u32 	%r248, %r214;
$L__BB0_3:
	@%p6 bra 	$L__BB0_5;
	cvt.s64.s32 	%rd7, %r214;
	add.s64 	%rd9, %rd7, %rd8;
	shl.b64 	%rd10, %rd9, 1;
	add.s64 	%rd11, %rd2, %rd10;
	wmma.load.a.sync.aligned.col.m16n16k16.global.f16 	{%r123, %r124, %r125, %r126, %r127, %r128, %r129, %r130}, [%rd11], %r105;
	mul.wide.u32 	%rd12, %r218, 2;
	add.s64 	%rd13, %rd1, %rd12;
	wmma.load.b.sync.aligned.col.m16n16k16.global.f16 	{%r131, %r132, %r133, %r134, %r135, %r136, %r137, %r138}, [%rd13], %r107;
	wmma.mma.sync.aligned.col.col.m16n16k16.f16.f16 {%r227, %r226, %r225, %r224}, {%r123, %r124, %r125, %r126, %r127, %r128, %r129, %r130}, {%r131, %r132, %r133, %r134, %r135, %r136, %r137, %r138}, {%r227, %r226, %r225, %r224};
$L__BB0_5:
	@%p6 bra 	$L__BB0_7;
	cvt.s64.s32 	%rd14, %r215;
	add.s64 	%rd16, %rd14, %rd8;
	shl.b64 	%rd17, %rd16, 1;
	add.s64 	%rd18, %rd2, %rd17;
	wmma.load.a.sync.aligned.col.m16n16k16.global.f16 	{%r139, %r140, %r141, %r142, %r143, %r144, %r145, %r146}, [%rd18], %r105;
	mul.wide.u32 	%rd19, %r218, 2;
	add.s64 	%rd20, %rd1, %rd19;
	add.s64 	%rd21, %rd20, 32;
	wmma.load.b.sync.aligned.col.m16n16k16.global.f16 	{%r147, %r148, %r149, %r150, %r151, %r152, %r153, %r154}, [%rd21], %r107;
	wmma.mma.sync.aligned.col.col.m16n16k16.f16.f16 {%r227, %r226, %r225, %r224}, {%r139, %r140, %r141, %r142, %r143, %r144, %r145, %r146}, {%r147, %r148, %r149, %r150, %r151, %r152, %r153, %r154}, {%r227, %r226, %r225, %r224};
$L__BB0_7:
	@%p6 bra 	$L__BB0_9;
	cvt.s64.s32 	%rd22, %r216;
	add.s64 	%rd24, %rd22, %rd8;
	shl.b64 	%rd25, %rd24, 1;
	add.s64 	%rd26, %rd2, %rd25;
	wmma.load.a.sync.aligned.col.m16n16k16.global.f16 	{%r155, %r156, %r157, %r158, %r159, %r160, %r161, %r162}, [%rd26], %r105;
	mul.wide.u32 	%rd27, %r218, 2;
	add.s64 	%rd28, %rd1, %rd27;
	add.s64 	%rd29, %rd28, 64;
	wmma.load.b.sync.aligned.col.m16n16k16.global.f16 	{%r163, %r164, %r165, %r166, %r167, %r168, %r169, %r170}, [%rd29], %r107;
	wmma.mma.sync.aligned.col.col.m16n16k16.f16.f16 {%r227, %r226, %r225, %r224}, {%r155, %r156, %r157, %r158, %r159, %r160, %r161, %r162}, {%r163, %r164, %r165, %r166, %r167, %r168, %r169, %r170}, {%r227, %r226, %r225, %r224};
$L__BB0_9:
	@%p6 bra 	$L__BB0_11;
	cvt.s64.s32 	%rd30, %r217;
	add.s64 	%rd32, %rd30, %rd8;
	shl.b64 	%rd33, %rd32, 1;
	add.s64 	%rd34, %rd2, %rd33;
	wmma.load.a.sync.aligned.col.m16n16k16.global.f16 	{%r171, %r172, %r173, %r174, %r175, %r176, %r177, %r178}, [%rd34], %r105;
	mul.wide.u32 	%rd35, %r218, 2;
	add.s64 	%rd36, %rd1, %rd35;
	add.s64 	%rd37, %rd36, 96;
	wmma.load.b.sync.aligned.col.m16n16k16.global.f16 	{%r179, %r180, %r181, %r182, %r183, %r184, %r185, %r186}, [%rd37], %r107;
	wmma.mma.sync.aligned.col.col.m16n16k16.f16.f16 {%r227, %r226, %r225, %r224}, {%r171, %r172, %r173, %r174, %r175, %r176, %r177, %r178}, {%r179, %r180, %r181, %r182, %r183, %r184, %r185, %r186}, {%r227, %r226, %r225, %r224};
$L__BB0_11:
	add.s32 	%r248, %r248, 64;
	add.s32 	%r218, %r218, 64;
	shl.b32 	%r187, %r105, 6;
	add.s32 	%r217, %r217, %r187;
	add.s32 	%r216, %r216, %r187;
	add.s32 	%r215, %r215, %r187;
	add.s32 	%r214, %r214, %r187;
	add.s32 	%r213, %r213, 4;
	setp.ne.s32 	%p10, %r213, 0;
	@%p10 bra 	$L__BB0_3;
$L__BB0_12:
	setp.eq.s32 	%p11, %r7, 0;
	@%p11 bra 	$L__BB0_17;
	add.s32 	%r251, %r248, %r5;
	mul.lo.s32 	%r250, %r248, %r105;
	shl.b32 	%r73, %r105, 4;
	neg.s32 	%r249, %r7;
	not.pred 	%p12, %p1;
	cvt.u64.u32 	%rd39, %r3;
$L__BB0_14:
	.pragma "nounroll";
	@%p12 bra 	$L__BB0_16;
	cvt.s64.s32 	%rd38, %r250;
	add.s64 	%rd40, %rd38, %rd39;
	shl.b64 	%rd41, %rd40, 1;
	add.s64 	%rd42, %rd2, %rd41;
	wmma.load.a.sync.aligned.col.m16n16k16.global.f16 	{%r188, %r189, %r190, %r191, %r192, %r193, %r194, %r195}, [%rd42], %r105;
	mul.wide.u32 	%rd43, %r251, 2;
	add.s64 	%rd44, %rd1, %rd43;
	wmma.load.b.sync.aligned.col.m16n16k16.global.f16 	{%r196, %r197, %r198, %r199, %r200, %r201, %r202, %r203}, [%rd44], %r107;
	wmma.mma.sync.aligned.col.col.m16n16k16.f16.f16 {%r227, %r226, %r225, %r224}, {%r188, %r189, %r190, %r191, %r192, %r193, %r194, %r195}, {%r196, %r197, %r198, %r199, %r200, %r201, %r202, %r203}, {%r227, %r226, %r225, %r224};
$L__BB0_16:
	add.s32 	%r251, %r251, 16;
	add.s32 	%r250, %r250, %r73;
	add.s32 	%r249, %r249, 1;
	setp.ne.s32 	%p13, %r249, 0;
	@%p13 bra 	$L__BB0_14;
$L__BB0_17:
	ld.param.u64 	%rd54, [_Z11wmma_matmulP6__halfS0_S0_S0_iiiff_param_3];
	ld.param.u64 	%rd53, [_Z11wmma_matmulP6__halfS0_S0_S0_iiiff_param_2];
	cvta.to.global.u64 	%rd45, %rd53;
	mul.lo.s32 	%r204, %r105, %r4;
	cvt.s64.s32 	%rd46, %r204;
	cvt.u64.u32 	%rd47, %r3;
	add.s64 	%rd48, %rd46, %rd47;
	shl.b64 	%rd49, %rd48, 1;
	add.s64 	%rd50, %rd45, %rd49;
	wmma.load.c.sync.aligned.col.m16n16k16.global.f16 	{%r205, %r206, %r207, %r208}, [%rd50], %r105;
	mov.b32 	{%rs8, %rs17}, %r227;
	// begin inline asm
	{mul.f16 %rs6,%rs3,%rs8;
}
	// end inline asm
	mov.b32 	{%rs11, %rs20}, %r205;
	// begin inline asm
	{mul.f16 %rs9,%rs4,%rs11;
}
	// end inline asm
	// begin inline asm
	{add.f16 %rs12,%rs6,%rs9;
}
	// end inline asm
	// begin inline asm
	{mul.f16 %rs15,%rs3,%rs17;
}
	// end inline asm
	// begin inline asm
	{mul.f16 %rs18,%rs4,%rs20;
}
	// end inline asm
	// begin inline asm
	{add.f16 %rs21,%rs15,%rs18;
}
	// end inline asm
	mov.b32 	%r209, {%rs12, %rs21};
	mov.b32 	{%rs26, %rs35}, %r226;
	// begin inline asm
	{mul.f16 %rs24,%rs3,%rs26;
}
	// end inline asm
	mov.b32 	{%rs29, %rs38}, %r206;
	// begin inline asm
	{mul.f16 %rs27,%rs4,%rs29;
}
	// end inline asm
	// begin inline asm
	{add.f16 %rs30,%rs24,%rs27;
}
	// end inline asm
	// begin inline asm
	{mul.f16 %rs33,%rs3,%rs35;
}
	// end inline asm
	// begin inline asm
	{mul.f16 %rs36,%rs4,%rs38;
}
	// end inline asm
	// begin inline asm
	{add.f16 %rs39,%rs33,%rs36;
}
	// end inline asm
	mov.b32 	%r210, {%rs30, %rs39};
	mov.b32 	{%rs44, %rs53}, %r225;
	// begin inline asm
	{mul.f16 %rs42,%rs3,%rs44;
}
	// end inline asm
	mov.b32 	{%rs47, %rs56}, %r207;
	// begin inline asm
	{mul.f16 %rs45,%rs4,%rs47;
}
	// end inline asm
	// begin inline asm
	{add.f16 %rs48,%rs42,%rs45;
}
	// end inline asm
	// begin inline asm
	{mul.f16 %rs51,%rs3,%rs53;
}
	// end inline asm
	// begin inline asm
	{mul.f16 %rs54,%rs4,%rs56;
}
	// end inline asm
	// begin inline asm
	{add.f16 %rs57,%rs51,%rs54;
}
	// end inline asm
	mov.b32 	%r211, {%rs48, %rs57};
	mov.b32 	{%rs62, %rs71}, %r224;
	// begin inline asm
	{mul.f16 %rs60,%rs3,%rs62;
}
	// end inline asm
	mov.b32 	{%rs65, %rs74}, %r208;
	// begin inline asm
	{mul.f16 %rs63,%rs4,%rs65;
}
	// end inline asm
	// begin inline asm
	{add.f16 %rs66,%rs60,%rs63;
}
	// end inline asm
	// begin inline asm
	{mul.f16 %rs69,%rs3,%rs71;
}
	// end inline asm
	// begin inline asm
	{mul.f16 %rs72,%rs4,%rs74;
}
	// end inline asm
	// begin inline asm
	{add.f16 %rs75,%rs69,%rs72;
}
	// end inline asm
	mov.b32 	%r212, {%rs66, %rs75};
	cvta.to.global.u64 	%rd51, %rd54;
	add.s64 	%rd52, %rd51, %rd49;
	wmma.store.d.sync.aligned.col.m16n16k16.global.f16 	[%rd52], {%r209, %r210, %r211, %r212}, %r105;
	ret;

}
	// .globl	_Z17convertFp32ToFp16PfP6__halfi
.visible .entry _Z17convertFp32ToFp16PfP6__halfi(
	.param .u64 .ptr .align 1 _Z17convertFp32ToFp16PfP6__halfi_param_0,
	.param .u64 .ptr .align 1 _Z17convertFp32ToFp16PfP6__halfi_param_1,
	.param .u32 _Z17convertFp32ToFp16PfP6__halfi_param_2
)
{
	.reg .pred 	%p<2>;
	.reg .b16 	%rs<2>;
	.reg .b32 	%r<6>;
	.reg .b32 	%f<2>;
	.reg .b64 	%rd<9>;

	ld.param.u64 	%rd1, [_Z17convertFp32ToFp16PfP6__halfi_param_0];
	ld.param.u64 	%rd2, [_Z17convertFp32ToFp16PfP6__halfi_param_1];
	ld.param.u32 	%r2, [_Z17convertFp32ToFp16PfP6__halfi_param_2];
	mov.u32 	%r3, %ctaid.x;
	mov.u32 	%r4, %ntid.x;
	mov.u32 	%r5, %tid.x;
	mad.lo.s32 	%r1, %r3, %r4, %r5;
	setp.ge.s32 	%p1, %r1, %r2;
	@%p1 bra 	$L__BB1_2;
	cvta.to.global.u64 	%rd3, %rd1;
	cvta.to.global.u64 	%rd4, %rd2;
	mul.wide.s32 	%rd5, %r1, 4;
	add.s64 	%rd6, %rd3, %rd5;
	ld.global.f32 	%f1, [%rd6];
	// begin inline asm
	{  cvt.rn.f16.f32 %rs1, %f1;}

	// end inline asm
	mul.wide.s32 	%rd7, %r1, 2;
	add.s64 	%rd8, %rd4, %rd7;
	st.global.u16 	[%rd8], %rs1;
$L__BB1_2:
	ret;

}
	// .globl	_Z17convertFp16ToFp32P6__halfPfi
.visible .entry _Z17convertFp16ToFp32P6__halfPfi(
	.param .u64 .ptr .align 1 _Z17convertFp16ToFp32P6__halfPfi_param_0,
	.param .u64 .ptr .align 1 _Z17convertFp16ToFp32P6__halfPfi_param_1,
	.param .u32 _Z17convertFp16ToFp32P6__halfPfi_param_2
)
{
	.reg .pred 	%p<2>;
	.reg .b16 	%rs<2>;
	.reg .b32 	%r<6>;
	.reg .b32 	%f<2>;
	.reg .b64 	%rd<9>;

	ld.param.u64 	%rd1, [_Z17convertFp16ToFp32P6__halfPfi_param_0];
	ld.param.u64 	%rd2, [_Z17convertFp16ToFp32P6__halfPfi_param_1];
	ld.param.u32 	%r2, [_Z17convertFp16ToFp32P6__halfPfi_param_2];
	mov.u32 	%r3, %ctaid.x;
	mov.u32 	%r4, %ntid.x;
	mov.u32 	%r5, %tid.x;
	mad.lo.s32 	%r1, %r3, %r4, %r5;
	setp.ge.s32 	%p1, %r1, %r2;
	@%p1 bra 	$L__BB2_2;
	cvta.to.global.u64 	%rd3, %rd1;
	cvta.to.global.u64 	%rd4, %rd2;
	mul.wide.s32 	%rd5, %r1, 2;
	add.s64 	%rd6, %rd3, %rd5;
	ld.global.u16 	%rs1, [%rd6];
	// begin inline asm
	{  cvt.f32.f16 %f1, %rs1;}

	// end inline asm
	mul.wide.s32 	%rd7, %r1, 4;
	add.s64 	%rd8, %rd4, %rd7;
	st.global.f32 	[%rd8], %f1;
$L__BB2_2:
	ret;

}


// ===== COMPILED SASS (sm_100) =====

	.target	sm_100

	.elftype	@"ET_EXEC"


//--------------------- .note.nv.tkinfo           --------------------------
	.section	.note.nv.tkinfo,"",@"SHT_NOTE"
	.sectionflags	@"SHF_NOTE_NV_TKINFO"
	.tkinfo
        /*0018*/ 	.word	0x00000002
        /*0030*/ 	.string	""
        /*0030*/ 	.string	"ptxas"
        /*0030*/ 	.string	"Cuda compilation tools, release 13.0, V13.0.88"
        /*0030*/ 	.string	"Build cuda_13.0.r13.0/compiler.36424714_0"
        /*0030*/ 	.string	"-arch sm_100 -m 64 "



//--------------------- .note.nv.cuinfo           --------------------------
	.section	.note.nv.cuinfo,"",@"SHT_NOTE"
	.sectionflags	@"SHF_NOTE_NV_CUINFO"
        /*0018*/ 	.short	0x0002
        /*001a*/ 	.short	0x0064
        /*001c*/ 	.short	0x0082
	.zero		2


//--------------------- .nv.info                  --------------------------
	.section	.nv.info,"",@"SHT_CUDA_INFO"
	.align	4


	//----- nvinfo : EIATTR_REGCOUNT
	.align		4
        /*0000*/ 	.byte	0x04, 0x2f
        /*0002*/ 	.short	(.L_1 - .L_0)
	.align		4
.L_0:
        /*0004*/ 	.word	index@(_Z11wmma_matmulP6__halfS0_S0_S0_iiiff)
        /*0008*/ 	.word	0x00000020


	//----- nvinfo : EIATTR_FRAME_SIZE
	.align		4
.L_1:
        /*000c*/ 	.byte	0x04, 0x11
        /*000e*/ 	.short	(.L_3 - .L_2)
	.align		4
.L_2:
        /*0010*/ 	.word	index@(_Z11wmma_matmulP6__halfS0_S0_S0_iiiff)
        /*0014*/ 	.word	0x00000000


	//----- nvinfo : EIATTR_REGCOUNT
	.align		4
.L_3:
        /*0018*/ 	.byte	0x04, 0x2f
        /*001a*/ 	.short	(.L_5 - .L_4)
	.align		4
.L_4:
        /*001c*/ 	.word	index@(_Z17convertFp32ToFp16PfP6__halfi)
        /*0020*/ 	.word	0x0000000a


	//----- nvinfo : EIATTR_FRAME_SIZE
	.align		4
.L_5:
        /*0024*/ 	.byte	0x04, 0x11
        /*0026*/ 	.short	(.L_7 - .L_6)
	.align		4
.L_6:
        /*0028*/ 	.word	index@(_Z17convertFp32ToFp16PfP6__halfi)
        /*002c*/ 	.word	0x00000000


	//----- nvinfo : EIATTR_REGCOUNT
	.align		4
.L_7:
        /*0030*/ 	.byte	0x04, 0x2f
        /*0032*/ 	.short	(.L_9 - .L_8)
	.align		4
.L_8:
        /*0034*/ 	.word	index@(_Z17convertFp16ToFp32P6__halfPfi)
        /*0038*/ 	.word	0x0000000a


	//----- nvinfo : EIATTR_FRAME_SIZE
	.align		4
.L_9:
        /*003c*/ 	.byte	0x04, 0x11
        /*003e*/ 	.short	(.L_11 - .L_10)
	.align		4
.L_10:
        /*0040*/ 	.word	index@(_Z17convertFp16ToFp32P6__halfPfi)
        /*0044*/ 	.word	0x00000000


	//----- nvinfo : EIATTR_MIN_STACK_SIZE
	.align		4
.L_11:
        /*0048*/ 	.byte	0x04, 0x12
        /*004a*/ 	.short	(.L_13 - .L_12)
	.align		4
.L_12:
        /*004c*/ 	.word	index@(_Z17convertFp16ToFp32P6__halfPfi)
        /*0050*/ 	.word	0x00000000


	//----- nvinfo : EIATTR_MIN_STACK_SIZE
	.align		4
.L_13:
        /*0054*/ 	.byte	0x04, 0x12
        /*0056*/ 	.short	(.L_15 - .L_14)
	.align		4
.L_14:
        /*0058*/ 	.word	index@(_Z17convertFp32ToFp16PfP6__halfi)
        /*005c*/ 	.word	0x00000000


	//----- nvinfo : EIATTR_MIN_STACK_SIZE
	.align		4
.L_15:
        /*0060*/ 	.byte	0x04, 0x12
        /*0062*/ 	.short	(.L_17 - .L_16)
	.align		4
.L_16:
        /*0064*/ 	.word	index@(_Z11wmma_matmulP6__halfS0_S0_S0_iiiff)
        /*0068*/ 	.word	0x00000000
.L_17:


//--------------------- .nv.compat                --------------------------
	.section	.nv.compat,"",@"SHT_CUDA_COMPAT_INFO"
	.align	4
        /*0000*/ 	.byte	0x02, 0x09, 0x00, 0x00, 0x02, 0x02, 0x01, 0x00, 0x02, 0x05, 0x05, 0x00, 0x03, 0x07, 0x01, 0x01
        /*0010*/ 	.byte	0x02, 0x03, 0x00, 0x00, 0x02, 0x06, 0x01, 0x00, 0x04, 0x0b, 0x08, 0x00, 0x09, 0x00, 0x00, 0x00
        /*0020*/ 	.byte	0x00, 0x00, 0x00, 0x00


//--------------------- .nv.info._Z17convertFp16ToFp32P6__halfPfi --------------------------
	.section	.nv.info._Z17convertFp16ToFp32P6__halfPfi,"",@"SHT_CUDA_INFO"
	.sectionflags	@""
	.align	4


	//----- nvinfo : EIATTR_CUDA_API_VERSION
	.align		4
        /*0000*/ 	.byte	0x04, 0x37
        /*0002*/ 	.short	(.L_19 - .L_18)
.L_18:
        /*0004*/ 	.word	0x00000082


	//----- nvinfo : EIATTR_KPARAM_INFO
	.align		4
.L_19:
        /*0008*/ 	.byte	0x04, 0x17
        /*000a*/ 	.short	(.L_21 - .L_20)
.L_20:
        /*000c*/ 	.word	0x00000000
        /*0010*/ 	.short	0x0002
        /*0012*/ 	.short	0x0010
        /*0014*/ 	.byte	0x00, 0xf0, 0x11, 0x00


	//----- nvinfo : EIATTR_KPARAM_INFO
	.align		4
.L_21:
        /*0018*/ 	.byte	0x04, 0x17
        /*001a*/ 	.short	(.L_23 - .L_22)
.L_22:
        /*001c*/ 	.word	0x00000000
        /*0020*/ 	.short	0x0001
        /*0022*/ 	.short	0x0008
        /*0024*/ 	.byte	0x00, 0xf5, 0x21, 0x00


	//----- nvinfo : EIATTR_KPARAM_INFO
	.align		4
.L_23:
        /*0028*/ 	.byte	0x04, 0x17
        /*002a*/ 	.short	(.L_25 - .L_24)
.L_24:
        /*002c*/ 	.word	0x00000000
        /*0030*/ 	.short	0x0000
        /*0032*/ 	.short	0x0000
        /*0034*/ 	.byte	0x00, 0xf5, 0x21, 0x00


	//----- nvinfo : EIATTR_SPARSE_MMA_MASK
	.align		4
.L_25:
        /*0038*/ 	.byte	0x03, 0x50
        /*003a*/ 	.short	0x0000


	//----- nvinfo : EIATTR_MAXREG_COUNT
	.align		4
        /*003c*/ 	.byte	0x03, 0x1b
        /*003e*/ 	.short	0x00ff


	//----- nvinfo : EIATTR_MERCURY_ISA_VERSION
	.align		4
        /*0040*/ 	.byte	0x03, 0x5f
        /*0042*/ 	.short	0x0101


	//----- nvinfo : EIATTR_VRC_CTA_INIT_COUNT
	.align		4
        /*0044*/ 	.byte	0x02, 0x4a
	.zero		1
	.zero		1


	//----- nvinfo : EIATTR_EXIT_INSTR_OFFSETS
	.align		4
        /*0048*/ 	.byte	0x04, 0x1c
        /*004a*/ 	.short	(.L_27 - .L_26)


	//   ....[0]....
.L_26:
        /*004c*/ 	.word	0x00000070


	//   ....[1]....
        /*0050*/ 	.word	0x00000100


	//----- nvinfo : EIATTR_CBANK_PARAM_SIZE
	.align		4
.L_27:
        /*0054*/ 	.byte	0x03, 0x19
        /*0056*/ 	.short	0x0014


	//----- nvinfo : EIATTR_PARAM_CBANK
	.align		4
        /*0058*/ 	.byte	0x04, 0x0a
        /*005a*/ 	.short	(.L_29 - .L_28)
	.align		4
.L_28:
        /*005c*/ 	.word	index@(.nv.constant0._Z17convertFp16ToFp32P6__halfPfi)
        /*0060*/ 	.short	0x0380
        /*0062*/ 	.short	0x0014


	//----- nvinfo : EIATTR_SW_WAR
	.align		4
.L_29:
        /*0064*/ 	.byte	0x04, 0x36
        /*0066*/ 	.short	(.L_31 - .L_30)
.L_30:
        /*0068*/ 	.word	0x00000008
.L_31:


//--------------------- .nv.info._Z17convertFp32ToFp16PfP6__halfi --------------------------
	.section	.nv.info._Z17convertFp32ToFp16PfP6__halfi,"",@"SHT_CUDA_INFO"
	.sectionflags	@""
	.align	4


	//----- nvinfo : EIATTR_CUDA_API_VERSION
	.align		4
        /*0000*/ 	.byte	0x04, 0x37
        /*0002*/ 	.short	(.L_33 - .L_32)
.L_32:
        /*0004*/ 	.word	0x00000082


	//----- nvinfo : EIATTR_KPARAM_INFO
	.align		4
.L_33:
        /*0008*/ 	.byte	0x04, 0x17
        /*000a*/ 	.short	(.L_35 - .L_34)
.L_34:
        /*000c*/ 	.word	0x00000000
        /*0010*/ 	.short	0x0002
        /*0012*/ 	.short	0x0010
        /*0014*/ 	.byte	0x00, 0xf0, 0x11, 0x00


	//----- nvinfo : EIATTR_KPARAM_INFO
	.align		4
.L_35:
        /*0018*/ 	.byte	0x04, 0x17
        /*001a*/ 	.short	(.L_37 - .L_36)
.L_36:
        /*001c*/ 	.word	0x00000000
        /*0020*/ 	.short	0x0001
        /*0022*/ 	.short	0x0008
        /*0024*/ 	.byte	0x00, 0xf5, 0x21, 0x00


	//----- nvinfo : EIATTR_KPARAM_INFO
	.align		4
.L_37:
        /*0028*/ 	.byte	0x04, 0x17
        /*002a*/ 	.short	(.L_39 - .L_38)
.L_38:
        /*002c*/ 	.word	0x00000000
        /*0030*/ 	.short	0x0000
        /*0032*/ 	.short	0x0000
        /*0034*/ 	.byte	0x00, 0xf5, 0x21, 0x00


	//----- nvinfo : EIATTR_SPARSE_MMA_MASK
	.align		4
.L_39:
        /*0038*/ 	.byte	0x03, 0x50
        /*003a*/ 	.short	0x0000


	//----- nvinfo : EIATTR_MAXREG_COUNT
	.align		4
        /*003c*/ 	.byte	0x03, 0x1b
        /*003e*/ 	.short	0x00ff


	//----- nvinfo : EIATTR_MERCURY_ISA_VERSION
	.align		4
        /*0040*/ 	.byte	0x03, 0x5f
        /*0042*/ 	.short	0x0101


	//----- nvinfo : EIATTR_VRC_CTA_INIT_COUNT
	.align		4
        /*0044*/ 	.byte	0x02, 0x4a
	.zero		1
	.zero		1


	//----- nvinfo : EIATTR_EXIT_INSTR_OFFSETS
	.align		4
        /*0048*/ 	.byte	0x04, 0x1c
        /*004a*/ 	.short	(.L_41 - .L_40)


	//   ....[0]....
.L_40:
        /*004c*/ 	.word	0x00000070


	//   ....[1]....
        /*0050*/ 	.word	0x00000100


	//----- nvinfo : EIATTR_CBANK_PARAM_SIZE
	.align		4
.L_41:
        /*0054*/ 	.byte	0x03, 0x19
        /*0056*/ 	.short	0x0014


	//----- nvinfo : EIATTR_PARAM_CBANK
	.align		4
        /*0058*/ 	.byte	0x04, 0x0a
        /*005a*/ 	.short	(.L_43 - .L_42)
	.align		4
.L_42:
        /*005c*/ 	.word	index@(.nv.constant0._Z17convertFp32ToFp16PfP6__halfi)
        /*0060*/ 	.short	0x0380
        /*0062*/ 	.short	0x0014


	//----- nvinfo : EIATTR_SW_WAR
	.align		4
.L_43:
        /*0064*/ 	.byte	0x04, 0x36
        /*0066*/ 	.short	(.L_45 - .L_44)
.L_44:
        /*0068*/ 	.word	0x00000008
.L_45:


//--------------------- .nv.info._Z11wmma_matmulP6__halfS0_S0_S0_iiiff --------------------------
	.section	.nv.info._Z11wmma_matmulP6__halfS0_S0_S0_iiiff,"",@"SHT_CUDA_INFO"
	.sectionflags	@""
	.align	4


	//----- nvinfo : EIATTR_CUDA_API_VERSION
	.align		4
        /*0000*/ 	.byte	0x04, 0x37
        /*0002*/ 	.short	(.L_47 - .L_46)
.L_46:
        /*0004*/ 	.word	0x00000082


	//----- nvinfo : EIATTR_KPARAM_INFO
	.align		4
.L_47:
        /*0008*/ 	.byte	0x04, 0x17
        /*000a*/ 	.short	(.L_49 - .L_48)
.L_48:
        /*000c*/ 	.word	0x00000000
        /*0010*/ 	.short	0x0008
        /*0012*/ 	.short	0x0030
        /*0014*/ 	.byte	0x00, 0xf0, 0x11, 0x00


	//----- nvinfo : EIATTR_KPARAM_INFO
	.align		4
.L_49:
        /*0018*/ 	.byte	0x04, 0x17
        /*001a*/ 	.short	(.L_51 - .L_50)
.L_50:
        /*001c*/ 	.word	0x00000000
        /*0020*/ 	.short	0x0007
        /*0022*/ 	.short	0x002c
        /*0024*/ 	.byte	0x00, 0xf0, 0x11, 0x00


	//----- nvinfo : EIATTR_KPARAM_INFO
	.align		4
.L_51:
        /*0028*/ 	.byte	0x04, 0x17
        /*002a*/ 	.short	(.L_53 - .L_52)
.L_52:
        /*002c*/ 	.word	0x00000000
        /*0030*/ 	.short	0x0006
        /*0032*/ 	.short	0x0028
        /*0034*/ 	.byte	0x00, 0xf0, 0x11, 0x00


	//----- nvinfo : EIATTR_KPARAM_INFO
	.align		4
.L_53:
        /*0038*/ 	.byte	0x04, 0x17
        /*003a*/ 	.short	(.L_55 - .L_54)
.L_54:
        /*003c*/ 	.word	0x00000000
        /*0040*/ 	.short	0x0005
        /*0042*/ 	.short	0x0024
        /*0044*/ 	.byte	0x00, 0xf0, 0x11, 0x00


	//----- nvinfo : EIATTR_KPARAM_INFO
	.align		4
.L_55:
        /*0048*/ 	.byte	0x04, 0x17
        /*004a*/ 	.short	(.L_57 - .L_56)
.L_56:
        /*004c*/ 	.word	0x00000000
        /*0050*/ 	.short	0x0004
        /*0052*/ 	.short	0x0020
        /*0054*/ 	.byte	0x00, 0xf0, 0x11, 0x00


	//----- nvinfo : EIATTR_KPARAM_INFO
	.align		4
.L_57:
        /*0058*/ 	.byte	0x04, 0x17
        /*005a*/ 	.short	(.L_59 - .L_58)
.L_58:
        /*005c*/ 	.word	0x00000000
        /*0060*/ 	.short	0x0003
        /*0062*/ 	.short	0x0018
        /*0064*/ 	.byte	0x00, 0xf5, 0x21, 0x00


	//----- nvinfo : EIATTR_KPARAM_INFO
	.align		4
.L_59:
        /*0068*/ 	.byte	0x04, 0x17
        /*006a*/ 	.short	(.L_61 - .L_60)
.L_60:
        /*006c*/ 	.word	0x00000000
        /*0070*/ 	.short	0x0002
        /*0072*/ 	.short	0x0010
        /*0074*/ 	.byte	0x00, 0xf5, 0x21, 0x00


	//----- nvinfo : EIATTR_KPARAM_INFO
	.align		4
.L_61:
        /*0078*/ 	.byte	0x04, 0x17
        /*007a*/ 	.short	(.L_63 - .L_62)
.L_62:
        /*007c*/ 	.word	0x00000000
        /*0080*/ 	.short	0x0001
        /*0082*/ 	.short	0x0008
        /*0084*/ 	.byte	0x00, 0xf5, 0x21, 0x00


	//----- nvinfo : EIATTR_KPARAM_INFO
	.align		4
.L_63:
        /*0088*/ 	.byte	0x04, 0x17
        /*008a*/ 	.short	(.L_65 - .L_64)
.L_64:
        /*008c*/ 	.word	0x00000000
        /*0090*/ 	.short	0x0000
        /*0092*/ 	.short	0x0000
        /*0094*/ 	.byte	0x00, 0xf5, 0x21, 0x00


	//----- nvinfo : EIATTR_SPARSE_MMA_MASK
	.align		4
.L_65:
        /*0098*/ 	.byte	0x03, 0x50
        /*009a*/ 	.short	0x0000


	//----- nvinfo : EIATTR_WMMA_USED
	.align		4
        /*009c*/ 	.byte	0x01, 0x2b
	.zero		2


	//----- nvinfo : EIATTR_MAXREG_COUNT
	.align		4
        /*00a0*/ 	.byte	0x03, 0x1b
        /*00a2*/ 	.short	0x00ff


	//----- nvinfo : EIATTR_MERCURY_ISA_VERSION
	.align		4
        /*00a4*/ 	.byte	0x03, 0x5f
        /*00a6*/ 	.short	0x0101


	//----- nvinfo : EIATTR_VRC_CTA_INIT_COUNT
	.align		4
        /*00a8*/ 	.byte	0x02, 0x4a
	.zero		1
	.zero		1


	//----- nvinfo : EIATTR_EXIT_INSTR_OFFSETS
	.align		4
        /*00ac*/ 	.byte	0x04, 0x1c
        /*00ae*/ 	.short	(.L_67 - .L_66)


	//   ....[0]....
.L_66:
        /*00b0*/ 	.word	0x000013d0


	//----- nvinfo : EIATTR_CRS_STACK_SIZE
	.align		4
.L_67:
        /*00b4*/ 	.byte	0x04, 0x1e
        /*00b6*/ 	.short	(.L_69 - .L_68)
.L_68:
        /*00b8*/ 	.word	0x00000000


	//----- nvinfo : EIATTR_CBANK_PARAM_SIZE
	.align		4
.L_69:
        /*00bc*/ 	.byte	0x03, 0x19
        /*00be*/ 	.short	0x0034


	//----- nvinfo : EIATTR_PARAM_CBANK
	.align		4
        /*00c0*/ 	.byte	0x04, 0x0a
        /*00c2*/ 	.short	(.L_71 - .L_70)
	.align		4
.L_70:
        /*00c4*/ 	.word	index@(.nv.constant0._Z11wmma_matmulP6__halfS0_S0_S0_iiiff)
        /*00c8*/ 	.short	0x0380
        /*00ca*/ 	.short	0x0034


	//----- nvinfo : EIATTR_SW_WAR
	.align		4
.L_71:
        /*00cc*/ 	.byte	0x04, 0x36
        /*00ce*/ 	.short	(.L_73 - .L_72)
.L_72:
        /*00d0*/ 	.word	0x00000008
.L_73:


//--------------------- .nv.callgraph             --------------------------
	.section	.nv.callgraph,"",@"SHT_CUDA_CALLGRAPH"
	.align	4
	.sectionentsize	8
	.align		4
        /*0000*/ 	.word	0x00000000
	.align		4
        /*0004*/ 	.word	0xffffffff
	.align		4
        /*0008*/ 	.word	0x00000000
	.align		4
        /*000c*/ 	.word	0xfffffffe
	.align		4
        /*0010*/ 	.word	0x00000000
	.align		4
        /*0014*/ 	.word	0xfffffffd
	.align		4
        /*0018*/ 	.word	0x00000000
	.align		4
        /*001c*/ 	.word	0xfffffffc


//--------------------- .text._Z17convertFp16ToFp32P6__halfPfi --------------------------
	.section	.text._Z17convertFp16ToFp32P6__halfPfi,"ax",@progbits
	.align	128
        .global         _Z17convertFp16ToFp32P6__halfPfi
        .type           _Z17convertFp16ToFp32P6__halfPfi,@function
        .size           _Z17convertFp16ToFp32P6__halfPfi,(.L_x_13 - _Z17convertFp16ToFp32P6__halfPfi)
        .other          _Z17convertFp16ToFp32P6__halfPfi,@"STO_CUDA_ENTRY STV_DEFAULT"
_Z17convertFp16ToFp32P6__halfPfi:
.text._Z17convertFp16ToFp32P6__halfPfi:
[----:B------:R-:W-:Y:S01]  /*0000*/  LDC R1, c[0x0][0x37c] ;  /* 0x0000df00ff017b82 */ /* 0x000fe20000000800 */
[----:B------:R-:W0:Y:S07]  /*0010*/  S2R R0, SR_TID.X ;  /* 0x0000000000007919 */ /* 0x000e2e0000002100 */
[----:B------:R-:W0:Y:S01]  /*0020*/  S2UR UR4, SR_CTAID.X ;  /* 0x00000000000479c3 */ /* 0x000e220000002500 */
[----:B------:R-:W1:Y:S07]  /*0030*/  LDCU UR5, c[0x0][0x390] ;  /* 0x00007200ff0577ac */ /* 0x000e6e0008000800 */
[----:B------:R-:W0:Y:S02]  /*0040*/  LDC R7, c[0x0][0x360] ;  /* 0x0000d800ff077b82 */ /* 0x000e240000000800 */
[----:B0-----:R-:W-:-:S05]  /*0050*/  IMAD R7, R7, UR4, R0 ;  /* 0x0000000407077c24 */ /* 0x001fca000f8e0200 */
[----:B-1----:R-:W-:-:S13]  /*0060*/  ISETP.GE.AND P0, PT, R7, UR5, PT ;  /* 0x0000000507007c0c */ /* 0x002fda000bf06270 */
[----:B------:R-:W-:Y:S05]  /*0070*/  @P0 EXIT ;  /* 0x000000000000094d */ /* 0x000fea0003800000 */
[----:B------:R-:W0:Y:S01]  /*0080*/  LDC.64 R2, c[0x0][0x380] ;  /* 0x0000e000ff027b82 */ /* 0x000e220000000a00 */
[----:B------:R-:W1:Y:S07]  /*0090*/  LDCU.64 UR4, c[0x0][0x358] ;  /* 0x00006b00ff0477ac */ /* 0x000e6e0008000a00 */
[----:B------:R-:W2:Y:S01]  /*00a0*/  LDC.64 R4, c[0x0][0x388] ;  /* 0x0000e200ff047b82 */ /* 0x000ea20000000a00 */
[----:B0-----:R-:W-:-:S06]  /*00b0*/  IMAD.WIDE R2, R7, 0x2, R2 ;  /* 0x0000000207027825 */ /* 0x001fcc00078e0202 */
[----:B-1----:R-:W3:Y:S01]  /*00c0*/  LDG.E.U16 R2, desc[UR4][R2.64] ;  /* 0x0000000402027981 */ /* 0x002ee2000c1e1500 */
[----:B--2---:R-:W-:-:S04]  /*00d0*/  IMAD.WIDE R4, R7, 0x4, R4 ;  /* 0x0000000407047825 */ /* 0x004fc800078e0204 */
[----:B---3--:R-:W-:-:S05]  /*00e0*/  HADD2.F32 R7, -RZ, R2.H0_H0 ;  /* 0x20000002ff077230 */ /* 0x008fca0000004100 */
[----:B------:R-:W-:Y:S01]  /*00f0*/  STG.E desc[UR4][R4.64], R7 ;  /* 0x0000000704007986 */ /* 0x000fe2000c101904 */
[----:B------:R-:W-:Y:S05]  /*0100*/  EXIT ;  /* 0x000000000000794d */ /* 0x000fea0003800000 */
.L_x_0:
[----:B------:R-:W-:-:S00]  /*0110*/  BRA `(.L_x_0) ;  /* 0xfffffffc00fc7947 */ /* 0x000fc0000383ffff */
[----:B------:R-:W-:-:S00]  /*0120*/  NOP ;  /* 0x0000000000007918 */ /* 0x000fc00000000000 */
        /* <DEDUP_REMOVED lines=13> */
.L_x_13:


//--------------------- .text._Z17convertFp32ToFp16PfP6__halfi --------------------------
	.section	.text._Z17convertFp32ToFp16PfP6__halfi,"ax",@progbits
	.align	128
        .global         _Z17convertFp32ToFp16PfP6__halfi
        .type           _Z17convertFp32ToFp16PfP6__halfi,@function
        .size           _Z17convertFp32ToFp16PfP6__halfi,(.L_x_14 - _Z17convertFp32ToFp16PfP6__halfi)
        .other          _Z17convertFp32ToFp16PfP6__halfi,@"STO_CUDA_ENTRY STV_DEFAULT"
_Z17convertFp32ToFp16PfP6__halfi:
.text._Z17convertFp32ToFp16PfP6__halfi:
        /* <DEDUP_REMOVED lines=12> */
[----:B-1----:R-:W3:Y:S01]  /*00c0*/  LDG.E R2, desc[UR4][R2.64] ;  /* 0x0000000402027981 */ /* 0x002ee2000c1e1900 */
[----:B--2---:R-:W-:Y:S01]  /*00d0*/  IMAD.WIDE R4, R7, 0x2, R4 ;  /* 0x0000000207047825 */ /* 0x004fe200078e0204 */
[----:B---3--:R-:W-:-:S05]  /*00e0*/  F2FP.F16.F32.PACK_AB R0, RZ, R2 ;  /* 0x00000002ff00723e */ /* 0x008fca00000000ff */
[----:B------:R-:W-:Y:S01]  /*00f0*/  STG.E.U16 desc[UR4][R4.64], R0 ;  /* 0x0000000004007986 */ /* 0x000fe2000c101504 */
[----:B------:R-:W-:Y:S05]  /*0100*/  EXIT ;  /* 0x000000000000794d */ /* 0x000fea0003800000 */
.L_x_1:
        /* <DEDUP_REMOVED lines=15> */
.L_x_14:


//--------------------- .text._Z11wmma_matmulP6__halfS0_S0_S0_iiiff --------------------------
	.section	.text._Z11wmma_matmulP6__halfS0_S0_S0_iiiff,"ax",@progbits
	.align	128
        .global         _Z11wmma_matmulP6__halfS0_S0_S0_iiiff
        .type           _Z11wmma_matmulP6__halfS0_S0_S0_iiiff,@function
        .size           _Z11wmma_matmulP6__halfS0_S0_S0_iiiff,(.L_x_15 - _Z11wmma_matmulP6__halfS0_S0_S0_iiiff)
        .other          _Z11wmma_matmulP6__halfS0_S0_S0_iiiff,@"STO_CUDA_ENTRY STV_DEFAULT"
_Z11wmma_matmulP6__halfS0_S0_S0_iiiff:
.text._Z11wmma_matmulP6__halfS0_S0_S0_iiiff:
[----:B------:R-:W-:Y:S01]  /*0000*/  LDC R1, c[0x0][0x37c] ;  /* 0x0000df00ff017b82 */ /* 0x000fe20000000800 */
[----:B------:R-:W0:Y:S07]  /*0010*/  S2R R3, SR_TID.X ;  /* 0x0000000000037919 */ /* 0x000e2e0000002100 */
[----:B------:R-:W0:Y:S01]  /*0020*/  S2UR UR4, SR_CTAID.X ;  /* 0x00000000000479c3 */ /* 0x000e220000002500 */
[----:B------:R-:W1:Y:S01]  /*0030*/  LDCU.64 UR8, c[0x0][0x3a8] ;  /* 0x00007500ff0877ac */ /* 0x000e620008000a00 */
[----:B------:R-:W-:Y:S01]  /*0040*/  CS2R R12, SRZ ;  /* 0x00000000000c7805 */ /* 0x000fe2000001ff00 */
[----:B------:R-:W2:Y:S01]  /*0050*/  S2R R2, SR_TID.Y ;  /* 0x0000000000027919 */ /* 0x000ea20000002200 */
[----:B------:R-:W-:Y:S01]  /*0060*/  CS2R R6, SRZ ;  /* 0x0000000000067805 */ /* 0x000fe2000001ff00 */
[----:B------:R-:W3:Y:S03]  /*0070*/  LDCU.64 UR6, c[0x0][0x358] ;  /* 0x00006b00ff0677ac */ /* 0x000ee60008000a00 */
[----:B------:R-:W0:Y:S08]  /*0080*/  LDC R0, c[0x0][0x360] ;  /* 0x0000d800ff007b82 */ /* 0x000e300000000800 */
[----:B------:R-:W2:Y:S01]  /*0090*/  S2UR UR5, SR_CTAID.Y ;  /* 0x00000000000579c3 */ /* 0x000ea20000002600 */
[----:B-1----:R-:W-:-:S07]  /*00a0*/  UISETP.GE.AND UP0, UPT, UR8, 0x1, UPT ;  /* 0x000000010800788c */ /* 0x002fce000bf06270 */
[----:B------:R-:W2:Y:S08]  /*00b0*/  LDC R23, c[0x0][0x364] ;  /* 0x0000d900ff177b82 */ /* 0x000eb00000000800 */
[----:B------:R-:W1:Y:S01]  /*00c0*/  LDC R4, c[0x0][0x3b0] ;  /* 0x0000ec00ff047b82 */ /* 0x000e620000000800 */
[----:B0-----:R-:W-:-:S05]  /*00d0*/  IMAD R0, R0, UR4, R3 ;  /* 0x0000000400007c24 */ /* 0x001fca000f8e0203 */
[----:B------:R-:W-:-:S04]  /*00e0*/  SHF.R.U32.HI R0, RZ, 0x1, R0 ;  /* 0x00000001ff007819 */ /* 0x000fc80000011600 */
[----:B------:R-:W-:Y:S01]  /*00f0*/  LOP3.LUT R22, R0, 0x7ffffff0, RZ, 0xc0, !PT ;  /* 0x7ffffff000167812 */ /* 0x000fe200078ec0ff */
[----:B--2---:R-:W-:-:S04]  /*0100*/  IMAD R23, R23, UR5, R2 ;  /* 0x0000000517177c24 */ /* 0x004fc8000f8e0202 */
[----:B------:R-:W-:Y:S01]  /*0110*/  IMAD.SHL.U32 R23, R23, 0x10, RZ ;  /* 0x0000001017177824 */ /* 0x000fe200078e00ff */
[----:B-1----:R-:W-:Y:S01]  /*0120*/  F2FP.F16.F32.PACK_AB R3, R4, UR9 ;  /* 0x0000000904037c3e */ /* 0x002fe200080000ff */
[----:B---3--:R-:W-:Y:S06]  /*0130*/  BRA.U !UP0, `(.L_x_2) ;  /* 0x0000000d08e07547 */ /* 0x008fec000b800000 */
[----:B------:R-:W0:Y:S01]  /*0140*/  LDCU.64 UR12, c[0x0][0x3a0] ;  /* 0x00007400ff0c77ac */ /* 0x000e220008000a00 */
[----:B------:R-:W-:Y:S01]  /*0150*/  IMAD R17, R22, UR8, RZ ;  /* 0x0000000816117c24 */ /* 0x000fe2000f8e02ff */
[----:B------:R-:W-:Y:S01]  /*0160*/  CS2R R6, SRZ ;  /* 0x0000000000067805 */ /* 0x000fe2000001ff00 */
[----:B------:R-:W-:Y:S01]  /*0170*/  IMAD.MOV.U32 R4, RZ, RZ, RZ ;  /* 0x000000ffff047224 */ /* 0x000fe200078e00ff */
[----:B------:R-:W-:Y:S01]  /*0180*/  UISETP.GE.U32.AND UP0, UPT, UR8, 0x31, UPT ;  /* 0x000000310800788c */ /* 0x000fe2000bf06070 */
[----:B------:R-:W-:Y:S01]  /*0190*/  IMAD.MOV.U32 R12, RZ, RZ, RZ ;  /* 0x000000ffff0c7224 */ /* 0x000fe200078e00ff */
[----:B------:R-:W-:Y:S01]  /*01a0*/  UIADD3 UR4, UPT, UPT, UR8, -0x1, URZ ;  /* 0xffffffff08047890 */ /* 0x000fe2000fffe0ff */
[----:B------:R-:W1:Y:S03]  /*01b0*/  LDCU.64 UR10, c[0x0][0x380] ;  /* 0x00007000ff0a77ac */ /* 0x000e660008000a00 */
[----:B------:R-:W-:-:S04]  /*01c0*/  ULEA.HI UR4, UR4, 0x1, URZ, 0x1c ;  /* 0x0000000104047891 */ /* 0x000fc8000f8fe0ff */
[----:B------:R-:W-:Y:S01]  /*01d0*/  ULOP3.LUT UR5, UR4, 0x3, URZ, 0xc0, !UPT ;  /* 0x0000000304057892 */ /* 0x000fe2000f8ec0ff */
[----:B0-----:R-:W-:Y:S01]  /*01e0*/  IMAD.U32 R8, RZ, RZ, UR12 ;  /* 0x0000000cff087e24 */ /* 0x001fe2000f8e00ff */
[----:B------:R-:W-:-:S04]  /*01f0*/  ISETP.GE.AND P0, PT, R22, UR13, PT ;  /* 0x0000000d16007c0c */ /* 0x000fc8000bf06270 */
[----:B------:R-:W-:Y:S01]  /*0200*/  ISETP.LT.AND P0, PT, R23, R8, !P0 ;  /* 0x000000081700720c */ /* 0x000fe20004701270 */
[----:B------:R-:W-:-:S12]  /*0210*/  BRA.U !UP0, `(.L_x_3) ;  /* 0x0000000908d47547 */ /* 0x000fd8000b800000 */
[----:B------:R-:W-:Y:S01]  /*0220*/  ULOP3.LUT UR4, UR4, 0x1ffffffc, URZ, 0xc0, !UPT ;  /* 0x1ffffffc04047892 */ /* 0x000fe2000f8ec0ff */
[----:B------:R-:W-:Y:S01]  /*0230*/  BSSY.RECONVERGENT B0, `(.L_x_3) ;  /* 0x00000b3000007945 */ /* 0x000fe20003800200 */
[C---:B------:R-:W-:Y:S01]  /*0240*/  IMAD R5, R8.reuse, 0x30, RZ ;  /* 0x0000003008057824 */ /* 0x040fe200078e02ff */
[----:B------:R-:W-:Y:S01]  /*0250*/  CS2R R6, SRZ ;  /* 0x0000000000067805 */ /* 0x000fe2000001ff00 */
[----:B------:R-:W-:Y:S01]  /*0260*/  UIADD3 UR4, UPT, UPT, -UR4, URZ, URZ ;  /* 0x000000ff04047290 */ /* 0x000fe2000fffe1ff */
[C---:B------:R-:W-:Y:S01]  /*0270*/  IMAD.SHL.U32 R14, R8.reuse, 0x20, RZ ;  /* 0x00000020080e7824 */ /* 0x040fe200078e00ff */
[----:B------:R-:W0:Y:S01]  /*0280*/  LDCU UR12, c[0x0][0x3a0] ;  /* 0x00007400ff0c77ac */ /* 0x000e220008000800 */
[----:B------:R-:W-:Y:S02]  /*0290*/  IMAD.SHL.U32 R15, R8, 0x10, RZ ;  /* 0x00000010080f7824 */ /* 0x000fe400078e00ff */
[----:B------:R-:W-:Y:S01]  /*02a0*/  IMAD.MOV.U32 R16, RZ, RZ, RZ ;  /* 0x000000ffff107224 */ /* 0x000fe200078e00ff */
[----:B------:R-:W2:Y:S01]  /*02b0*/  LDCU.64 UR8, c[0x0][0x380] ;  /* 0x00007000ff0877ac */ /* 0x000ea20008000a00 */
[----:B------:R-:W-:-:S02]  /*02c0*/  IMAD.MOV.U32 R0, RZ, RZ, R17 ;  /* 0x000000ffff007224 */ /* 0x000fc400078e0011 */
[----:B------:R-:W-:Y:S02]  /*02d0*/  IMAD.MOV.U32 R4, RZ, RZ, RZ ;  /* 0x000000ffff047224 */ /* 0x000fe400078e00ff */
[----:B------:R-:W-:Y:S02]  /*02e0*/  IMAD.MOV.U32 R12, RZ, RZ, RZ ;  /* 0x000000ffff0c7224 */ /* 0x000fe400078e00ff */
[----:B------:R-:W-:-:S07]  /*02f0*/  IMAD.U32 R2, RZ, RZ, UR4 ;  /* 0x00000004ff027e24 */ /* 0x000fce000f8e00ff */
.L_x_8:
[----:B------:R-:W-:Y:S05]  /*0300*/  @!P0 BRA `(.L_x_4) ;  /* 0x0000000000988947 */ /* 0x000fea0003800000 */
[----:B------:R-:W3:Y:S01]  /*0310*/  S2R R20, SR_LANEID ;  /* 0x0000000000147919 */ /* 0x000ee20000000000 */
[----:B------:R-:W4:Y:S01]  /*0320*/  LDC R27, c[0x0][0x3a0] ;  /* 0x0000e800ff1b7b82 */ /* 0x000f220000000800 */
[----:B------:R-:W-:Y:S01]  /*0330*/  IADD3 R24, P1, PT, R23, R16, RZ ;  /* 0x0000001017187210 */ /* 0x000fe20007f3e0ff */
[----:B------:R-:W-:-:S03]  /*0340*/  IMAD.MOV.U32 R21, RZ, RZ, RZ ;  /* 0x000000ffff157224 */ /* 0x000fc600078e00ff */
[----:B------:R-:W-:Y:S02]  /*0350*/  LEA.HI.X.SX32 R19, R16, RZ, 0x1, P1 ;  /* 0x000000ff10137211 */ /* 0x000fe400008f0eff */
[C---:B--2---:R-:W-:Y:S01]  /*0360*/  LEA R11, P1, R24.reuse, UR8, 0x1 ;  /* 0x00000008180b7c11 */ /* 0x044fe2000f8208ff */
[----:B------:R-:W2:Y:S03]  /*0370*/  LDC R25, c[0x0][0x3a8] ;  /* 0x0000ea00ff197b82 */ /* 0x000ea60000000800 */
[----:B------:R-:W-:-:S05]  /*0380*/  LEA.HI.X R24, R24, UR9, R19, 0x1, P1 ;  /* 0x0000000918187c11 */ /* 0x000fca00088f0c13 */
[----:B------:R-:W5:Y:S01]  /*0390*/  LDC.64 R18, c[0x0][0x388] ;  /* 0x0000e200ff127b82 */ /* 0x000f620000000a00 */
[----:B----4-:R-:W-:Y:S02]  /*03a0*/  SHF.R.U32.HI R8, RZ, 0x1, R27 ;  /* 0x00000001ff087819 */ /* 0x010fe4000001161b */
[----:B---3--:R-:W-:Y:S02]  /*03b0*/  SHF.R.U32.HI R29, RZ, 0x2, R20 ;  /* 0x00000002ff1d7819 */ /* 0x008fe40000011614 */
[----:B------:R-:W-:-:S05]  /*03c0*/  LOP3.LUT R20, R20, 0x3, RZ, 0xc0, !PT ;  /* 0x0000000314147812 */ /* 0x000fca00078ec0ff */
[----:B------:R-:W-:-:S03]  /*03d0*/  IMAD.WIDE.U32 R8, R29, R8, R20 ;  /* 0x000000081d087225 */ /* 0x000fc600078e0014 */
[----:B------:R-:W-:-:S04]  /*03e0*/  LEA R10, P1, R8, R11, 0x2 ;  /* 0x0000000b080a7211 */ /* 0x000fc800078210ff */
[----:B------:R-:W-:Y:S02]  /*03f0*/  LEA.HI.X R11, R8, R24, R9, 0x2, P1 ;  /* 0x00000018080b7211 */ /* 0x000fe400008f1409 */
[----:B--2---:R-:W-:-:S03]  /*0400*/  SHF.R.U32.HI R8, RZ, 0x1, R25 ;  /* 0x00000001ff087819 */ /* 0x004fc60000011619 */
[----:B------:R-:W2:Y:S02]  /*0410*/  LDG.E R28, desc[UR6][R10.64+0x10] ;  /* 0x000010060a1c7981 */ /* 0x000ea4000c1e1900 */
[----:B------:R-:W-:Y:S02]  /*0420*/  IMAD.WIDE.U32 R8, R29, R8, R20 ;  /* 0x000000081d087225 */ /* 0x000fe400078e0014 */
[----:B------:R-:W3:Y:S02]  /*0430*/  LDG.E R29, desc[UR6][R10.64] ;  /* 0x000000060a1d7981 */ /* 0x000ee4000c1e1900 */
[----:B------:R-:W-:-:S05]  /*0440*/  IMAD.WIDE.U32 R20, R27, 0x10, R10 ;  /* 0x000000101b147825 */ /* 0x000fca00078e000a */
[----:B------:R-:W4:Y:S04]  /*0450*/  LDG.E R10, desc[UR6][R20.64] ;  /* 0x00000006140a7981 */ /* 0x000f28000c1e1900 */
[----:B------:R-:W4:Y:S01]  /*0460*/  LDG.E R11, desc[UR6][R20.64+0x10] ;  /* 0x00001006140b7981 */ /* 0x000f22000c1e1900 */
[----:B-----5:R-:W-:-:S03]  /*0470*/  IMAD.WIDE.U32 R18, R0, 0x2, R18 ;  /* 0x0000000200127825 */ /* 0x020fc600078e0012 */
[----:B------:R-:W-:-:S04]  /*0480*/  LEA R26, P1, R8, R18, 0x2 ;  /* 0x00000012081a7211 */ /* 0x000fc800078210ff */
[----:B------:R-:W-:-:S03]  /*0490*/  LEA.HI.X R27, R8, R19, R9, 0x2, P1 ;  /* 0x00000013081b7211 */ /* 0x000fc600008f1409 */
[----:B------:R-:W-:Y:S02]  /*04a0*/  IMAD.WIDE.U32 R24, R25, 0x10, R26 ;  /* 0x0000001019187825 */ /* 0x000fe400078e001a */
[----:B------:R-:W5:Y:S04]  /*04b0*/  LDG.E R18, desc[UR6][R26.64] ;  /* 0x000000061a127981 */ /* 0x000f68000c1e1900 */
[----:B------:R-:W5:Y:S04]  /*04c0*/  LDG.E R19, desc[UR6][R26.64+0x10] ;  /* 0x000010061a137981 */ /* 0x000f68000c1e1900 */
[----:B------:R-:W5:Y:S04]  /*04d0*/  LDG.E R20, desc[UR6][R24.64] ;  /* 0x0000000618147981 */ /* 0x000f68000c1e1900 */
[----:B------:R-:W5:Y:S01]  /*04e0*/  LDG.E R21, desc[UR6][R24.64+0x10] ;  /* 0x0000100618157981 */ /* 0x000f62000c1e1900 */
[----:B------:R-:W-:Y:S05]  /*04f0*/  WARPSYNC.ALL ;  /* 0x0000000000007948 */ /* 0x000fea0003800000 */
[----:B--2---:R-:W-:Y:S04]  /*0500*/  MOVM.16.MT88 R9, R28 ;  /* 0x000000001c09723a */ /* 0x004fe80000000000 */
[----:B---3--:R-:W-:Y:S04]  /*0510*/  MOVM.16.MT88 R8, R29 ;  /* 0x000000001d08723a */ /* 0x008fe80000000000 */
[----:B----4-:R-:W-:Y:S04]  /*0520*/  MOVM.16.MT88 R10, R10 ;  /* 0x000000000a0a723a */ /* 0x010fe80000000000 */
[----:B------:R-:W5:Y:S02]  /*0530*/  MOVM.16.MT88 R11, R11 ;  /* 0x000000000b0b723a */ /* 0x000f640000000000 */
[C---:B-----5:R-:W-:Y:S08]  /*0540*/  HMMA.16816.F16 R6, R8.reuse, R18, R6 ;  /* 0x000000120806723c */ /* 0x060ff00000000806 */
[----:B------:R-:W-:-:S15]  /*0550*/  HMMA.16816.F16 R12, R8, R20, R12 ;  /* 0x00000014080c723c */ /* 0x000fde000000080c */
[----:B------:R-:W-:-:S05]  /*0560*/  NOP ;  /* 0x0000000000007918 */ /* 0x000fca0000000000 */
.L_x_4:
        /* <DEDUP_REMOVED lines=39> */
.L_x_5:
        /* <DEDUP_REMOVED lines=39> */
.L_x_6:
        /* <DEDUP_REMOVED lines=39> */
.L_x_7:
[----:B------:R-:W-:Y:S02]  /*0cc0*/  VIADD R2, R2, 0x4 ;  /* 0x0000000402027836 */ /* 0x000fe40000000000 */
[----:B0-----:R-:W-:Y:S02]  /*0cd0*/  IMAD.U32 R8, RZ, RZ, UR12 ;  /* 0x0000000cff087e24 */ /* 0x001fe4000f8e00ff */
[----:B------:R-:W-:Y:S01]  /*0ce0*/  VIADD R4, R4, 0x40 ;  /* 0x0000004004047836 */ /* 0x000fe20000000000 */
[----:B------:R-:W-:Y:S01]  /*0cf0*/  ISETP.NE.AND P1, PT, R2, RZ, PT ;  /* 0x000000ff0200720c */ /* 0x000fe20003f25270 */
[----:B------:R-:W-:Y:S02]  /*0d00*/  VIADD R0, R0, 0x40 ;  /* 0x0000004000007836 */ /* 0x000fe40000000000 */
[C---:B------:R-:W-:Y:S02]  /*0d10*/  IMAD R5, R8.reuse, 0x40, R5 ;  /* 0x0000004008057824 */ /* 0x040fe400078e0205 */
[----:B------:R-:W-:-:S02]  /*0d20*/  IMAD R14, R8, 0x40, R14 ;  /* 0x00000040080e7824 */ /* 0x000fc400078e020e */
[C---:B------:R-:W-:Y:S02]  /*0d30*/  IMAD R15, R8.reuse, 0x40, R15 ;  /* 0x00000040080f7824 */ /* 0x040fe400078e020f */
[----:B------:R-:W-:-:S04]  /*0d40*/  IMAD R16, R8, 0x40, R16 ;  /* 0x0000004008107824 */ /* 0x000fc800078e0210 */
[----:B------:R-:W-:Y:S05]  /*0d50*/  @P1 BRA `(.L_x_8) ;  /* 0xfffffff400681947 */ /* 0x000fea000383ffff */
[----:B-12---:R-:W-:Y:S05]  /*0d60*/  BSYNC.RECONVERGENT B0 ;  /* 0x0000000000007941 */ /* 0x006fea0003800200 */
.L_x_3:
[----:B------:R-:W-:Y:S01]  /*0d70*/  UISETP.NE.AND UP0, UPT, UR5, URZ, UPT ;  /* 0x000000ff0500728c */ /* 0x000fe2000bf05270 */
[----:B------:R-:W-:Y:S08]  /*0d80*/  BSSY.RECONVERGENT B0, `(.L_x_2) ;  /* 0x0000033000007945 */ /* 0x000ff00003800200 */
[----:B------:R-:W-:Y:S05]  /*0d90*/  BRA.U !UP0, `(.L_x_9) ;  /* 0x0000000108c47547 */ /* 0x000fea000b800000 */
[----:B------:R-:W0:Y:S01]  /*0da0*/  LDC R0, c[0x0][0x3a8] ;  /* 0x0000ea00ff007b82 */ /* 0x000e220000000800 */
[----:B------:R-:W-:Y:S01]  /*0db0*/  UIADD3 UR4, UPT, UPT, -UR5, URZ, URZ ;  /* 0x000000ff05047290 */ /* 0x000fe2000fffe1ff */
[----:B------:R-:W-:Y:S02]  /*0dc0*/  IMAD.IADD R17, R17, 0x1, R4 ;  /* 0x0000000111117824 */ /* 0x000fe400078e0204 */
[----:B------:R-:W-:-:S03]  /*0dd0*/  IMAD R5, R4, R8, RZ ;  /* 0x0000000804057224 */ /* 0x000fc600078e02ff */
[----:B------:R-:W-:-:S07]  /*0de0*/  IMAD.U32 R2, RZ, RZ, UR4 ;  /* 0x00000004ff027e24 */ /* 0x000fce000f8e00ff */
.L_x_11:
[----:B------:R-:W2:Y:S01]  /*0df0*/  LDC R4, c[0x0][0x3a0] ;  /* 0x0000e800ff047b82 */ /* 0x000ea20000000800 */
[----:B------:R-:W-:-:S05]  /*0e00*/  VIADD R2, R2, 0x1 ;  /* 0x0000000102027836 */ /* 0x000fca0000000000 */
[----:B------:R-:W-:Y:S01]  /*0e10*/  ISETP.NE.AND P1, PT, R2, RZ, PT ;  /* 0x000000ff0200720c */ /* 0x000fe20003f25270 */
[----:B------:R-:W-:-:S12]  /*0e20*/  @!P0 BRA `(.L_x_10) ;  /* 0x0000000000948947 */ /* 0x000fd80003800000 */
[----:B------:R-:W3:Y:S01]  /*0e30*/  S2R R8, SR_LANEID ;  /* 0x0000000000087919 */ /* 0x000ee20000000000 */
[----:B------:R-:W4:Y:S01]  /*0e40*/  LDC R29, c[0x0][0x3a0] ;  /* 0x0000e800ff1d7b82 */ /* 0x000f220000000800 */
[----:B------:R-:W-:Y:S01]  /*0e50*/  IADD3 R25, P2, PT, R23, R5, RZ ;  /* 0x0000000517197210 */ /* 0x000fe20007f5e0ff */
[----:B------:R-:W-:-:S03]  /*0e60*/  IMAD.MOV.U32 R9, RZ, RZ, RZ ;  /* 0x000000ffff097224 */ /* 0x000fc600078e00ff */
[----:B------:R-:W-:Y:S02]  /*0e70*/  LEA.HI.X.SX32 R16, R5, RZ, 0x1, P2 ;  /* 0x000000ff05107211 */ /* 0x000fe400010f0eff */
[C---:B-1----:R-:W-:Y:S01]  /*0e80*/  LEA R19, P2, R25.reuse, UR10, 0x1 ;  /* 0x0000000a19137c11 */ /* 0x042fe2000f8408ff */
[----:B------:R-:W1:Y:S03]  /*0e90*/  LDC.64 R14, c[0x0][0x388] ;  /* 0x0000e200ff0e7b82 */ /* 0x000e660000000a00 */
[----:B------:R-:W-:Y:S02]  /*0ea0*/  LEA.HI.X R25, R25, UR11, R16, 0x1, P2 ;  /* 0x0000000b19197c11 */ /* 0x000fe400090f0c10 */
[----:B----4-:R-:W-:Y:S02]  /*0eb0*/  SHF.R.U32.HI R10, RZ, 0x1, R29 ;  /* 0x00000001ff0a7819 */ /* 0x010fe4000001161d */
[----:B---3--:R-:W-:-:S02]  /*0ec0*/  SHF.R.U32.HI R21, RZ, 0x2, R8 ;  /* 0x00000002ff157819 */ /* 0x008fc40000011608 */
[----:B------:R-:W-:-:S05]  /*0ed0*/  LOP3.LUT R8, R8, 0x3, RZ, 0xc0, !PT ;  /* 0x0000000308087812 */ /* 0x000fca00078ec0ff */
[----:B------:R-:W-:-:S03]  /*0ee0*/  IMAD.WIDE.U32 R10, R21, R10, R8 ;  /* 0x0000000a150a7225 */ /* 0x000fc600078e0008 */
[----:B------:R-:W-:-:S04]  /*0ef0*/  LEA R18, P2, R10, R19, 0x2 ;  /* 0x000000130a127211 */ /* 0x000fc800078410ff */
[----:B------:R-:W-:-:S03]  /*0f00*/  LEA.HI.X R19, R10, R25, R11, 0x2, P2 ;  /* 0x000000190a137211 */ /* 0x000fc600010f140b */
[----:B------:R-:W-:Y:S02]  /*0f10*/  IMAD.WIDE.U32 R28, R29, 0x10, R18 ;  /* 0x000000101d1c7825 */ /* 0x000fe400078e0012 */
[----:B------:R-:W3:Y:S01]  /*0f20*/  LDG.E R26, desc[UR6][R18.64] ;  /* 0x00000006121a7981 */ /* 0x000ee2000c1e1900 */
[----:B0-----:R-:W-:-:S03]  /*0f30*/  SHF.R.U32.HI R20, RZ, 0x1, R0 ;  /* 0x00000001ff147819 */ /* 0x001fc60000011600 */
[----:B------:R-:W4:Y:S04]  /*0f40*/  LDG.E R16, desc[UR6][R18.64+0x10] ;  /* 0x0000100612107981 */ /* 0x000f28000c1e1900 */
[----:B------:R-:W5:Y:S04]  /*0f50*/  LDG.E R10, desc[UR6][R28.64] ;  /* 0x000000061c0a7981 */ /* 0x000f68000c1e1900 */
[----:B------:R-:W2:Y:S01]  /*0f60*/  LDG.E R11, desc[UR6][R28.64+0x10] ;  /* 0x000010061c0b7981 */ /* 0x000ea2000c1e1900 */
[----:B------:R-:W-:-:S04]  /*0f70*/  IMAD.WIDE.U32 R8, R21, R20, R8 ;  /* 0x0000001415087225 */ /* 0x000fc800078e0008 */
[----:B-1----:R-:W-:-:S03]  /*0f80*/  IMAD.WIDE.U32 R14, R17, 0x2, R14 ;  /* 0x00000002110e7825 */ /* 0x002fc600078e000e */
[----:B------:R-:W-:-:S04]  /*0f90*/  LEA R24, P2, R8, R14, 0x2 ;  /* 0x0000000e08187211 */ /* 0x000fc800078410ff */
[----:B------:R-:W-:-:S03]  /*0fa0*/  LEA.HI.X R25, R8, R15, R9, 0x2, P2 ;  /* 0x0000000f08197211 */ /* 0x000fc600010f1409 */
[----:B------:R-:W-:Y:S02]  /*0fb0*/  IMAD.WIDE.U32 R20, R0, 0x10, R24 ;  /* 0x0000001000147825 */ /* 0x000fe400078e0018 */
[----:B------:R-:W2:Y:S04]  /*0fc0*/  LDG.E R14, desc[UR6][R24.64] ;  /* 0x00000006180e7981 */ /* 0x000ea8000c1e1900 */
[----:B------:R-:W2:Y:S04]  /*0fd0*/  LDG.E R15, desc[UR6][R24.64+0x10] ;  /* 0x00001006180f7981 */ /* 0x000ea8000c1e1900 */
[----:B------:R-:W2:Y:S04]  /*0fe0*/  LDG.E R18, desc[UR6][R20.64] ;  /* 0x0000000614127981 */ /* 0x000ea8000c1e1900 */
[----:B------:R-:W2:Y:S01]  /*0ff0*/  LDG.E R19, desc[UR6][R20.64+0x10] ;  /* 0x0000100614137981 */ /* 0x000ea2000c1e1900 */
[----:B------:R-:W-:Y:S05]  /*1000*/  WARPSYNC.ALL ;  /* 0x0000000000007948 */ /* 0x000fea0003800000 */
[----:B---3--:R-:W-:Y:S04]  /*1010*/  MOVM.16.MT88 R8, R26 ;  /* 0x000000001a08723a */ /* 0x008fe80000000000 */
[----:B----4-:R-:W-:Y:S04]  /*1020*/  MOVM.16.MT88 R9, R16 ;  /* 0x000000001009723a */ /* 0x010fe80000000000 */
[----:B-----5:R-:W-:Y:S04]  /*1030*/  MOVM.16.MT88 R10, R10 ;  /* 0x000000000a0a723a */ /* 0x020fe80000000000 */
[----:B--2---:R-:W0:Y:S02]  /*1040*/  MOVM.16.MT88 R11, R11 ;  /* 0x000000000b0b723a */ /* 0x004e240000000000 */
[C---:B0-----:R-:W-:Y:S08]  /*1050*/  HMMA.16816.F16 R6, R8.reuse, R14, R6 ;  /* 0x0000000e0806723c */ /* 0x041ff00000000806 */
[----:B------:R-:W-:-:S15]  /*1060*/  HMMA.16816.F16 R12, R8, R18, R12 ;  /* 0x00000012080c723c */ /* 0x000fde000000080c */
[----:B------:R-:W-:-:S05]  /*1070*/  NOP ;  /* 0x0000000000007918 */ /* 0x000fca0000000000 */
.L_x_10:
[----:B--2---:R-:W-:Y:S02]  /*1080*/  IMAD R5, R4, 0x10, R5 ;  /* 0x0000001004057824 */ /* 0x004fe400078e0205 */
[----:B------:R-:W-:Y:S01]  /*1090*/  VIADD R17, R17, 0x10 ;  /* 0x0000001011117836 */ /* 0x000fe20000000000 */
[----:B------:R-:W-:Y:S06]  /*10a0*/  @P1 BRA `(.L_x_11) ;  /* 0xfffffffc00501947 */ /* 0x000fec000383ffff */
.L_x_9:
[----:B-1----:R-:W-:Y:S05]  /*10b0*/  BSYNC.RECONVERGENT B0 ;  /* 0x0000000000007941 */ /* 0x002fea0003800200 */
.L_x_2:
[----:B------:R-:W1:Y:S01]  /*10c0*/  LDC R5, c[0x0][0x3a0] ;  /* 0x0000e800ff057b82 */ /* 0x000e620000000800 */
[----:B------:R-:W2:Y:S07]  /*10d0*/  S2R R4, SR_LANEID ;  /* 0x0000000000047919 */ /* 0x000eae0000000000 */
[----:B------:R-:W3:Y:S01]  /*10e0*/  LDC.64 R10, c[0x0][0x390] ;  /* 0x0000e400ff0a7b82 */ /* 0x000ee20000000a00 */
[----:B-1----:R-:W-:Y:S01]  /*10f0*/  IMAD R22, R22, R5, RZ ;  /* 0x0000000516167224 */ /* 0x002fe200078e02ff */
[----:B0-----:R-:W-:Y:S01]  /*1100*/  SHF.R.U32.HI R0, RZ, 0x1, R5 ;  /* 0x00000001ff007819 */ /* 0x001fe20000011605 */
[----:B------:R-:W-:-:S03]  /*1110*/  IMAD.MOV.U32 R5, RZ, RZ, RZ ;  /* 0x000000ffff057224 */ /* 0x000fc600078e00ff */
[----:B------:R-:W-:Y:S02]  /*1120*/  IADD3 R2, P0, PT, R23, R22, RZ ;  /* 0x0000001617027210 */ /* 0x000fe40007f1e0ff */
[----:B--2---:R-:W-:-:S03]  /*1130*/  SHF.R.U32.HI R17, RZ, 0x2, R4 ;  /* 0x00000002ff117819 */ /* 0x004fc60000011604 */
[----:B------:R-:W-:Y:S01]  /*1140*/  IMAD.SHL.U32 R9, R2, 0x2, RZ ;  /* 0x0000000202097824 */ /* 0x000fe200078e00ff */
[----:B------:R-:W-:Y:S02]  /*1150*/  LEA.HI.X.SX32 R15, R22, RZ, 0x1, P0 ;  /* 0x000000ff160f7211 */ /* 0x000fe400000f0eff */
[----:B------:R-:W-:Y:S02]  /*1160*/  LOP3.LUT R4, R4, 0x3, RZ, 0xc0, !PT ;  /* 0x0000000304047812 */ /* 0x000fe400078ec0ff */
[----:B------:R-:W-:Y:S02]  /*1170*/  SHF.L.U64.HI R2, R2, 0x1, R15 ;  /* 0x0000000102027819 */ /* 0x000fe4000001020f */
[----:B---3--:R-:W-:Y:S01]  /*1180*/  IADD3 R15, P0, PT, R9, R10, RZ ;  /* 0x0000000a090f7210 */ /* 0x008fe20007f1e0ff */
[----:B------:R-:W-:-:S04]  /*1190*/  IMAD.WIDE.U32 R4, R17, R0, R4 ;  /* 0x0000000011047225 */ /* 0x000fc800078e0004 */
[----:B------:R-:W-:Y:S01]  /*11a0*/  IMAD.X R11, R2, 0x1, R11, P0 ;  /* 0x00000001020b7824 */ /* 0x000fe200000e060b */
[----:B------:R-:W-:-:S04]  /*11b0*/  LEA R14, P0, R4, R15, 0x2 ;  /* 0x0000000f040e7211 */ /* 0x000fc800078010ff */
[----:B------:R-:W-:Y:S01]  /*11c0*/  LEA.HI.X R15, R4, R11, R5, 0x2, P0 ;  /* 0x0000000b040f7211 */ /* 0x000fe200000f1405 */
[----:B------:R-:W-:Y:S05]  /*11d0*/  WARPSYNC.ALL ;  /* 0x0000000000007948 */ /* 0x000fea0003800000 */
[----:B------:R-:W-:Y:S01]  /*11e0*/  IMAD.WIDE.U32 R16, R0, 0x20, R14 ;  /* 0x0000002000107825 */ /* 0x000fe200078e000e */
[----:B------:R-:W2:Y:S01]  /*11f0*/  LDG.E R8, desc[UR6][R14.64] ;  /* 0x000000060e087981 */ /* 0x000ea2000c1e1900 */
[----:B------:R-:W0:Y:S03]  /*1200*/  LDC.64 R10, c[0x0][0x398] ;  /* 0x0000e600ff0a7b82 */ /* 0x000e260000000a00 */
[----:B------:R-:W3:Y:S04]  /*1210*/  LDG.E R18, desc[UR6][R14.64+0x10] ;  /* 0x000010060e127981 */ /* 0x000ee8000c1e1900 */
[----:B------:R-:W4:Y:S04]  /*1220*/  LDG.E R19, desc[UR6][R16.64] ;  /* 0x0000000610137981 */ /* 0x000f28000c1e1900 */
[----:B------:R-:W5:Y:S04]  /*1230*/  LDG.E R20, desc[UR6][R16.64+0x10] ;  /* 0x0000100610147981 */ /* 0x000f68000c1e1900 */
[----:B--2---:R-:W1:Y:S04]  /*1240*/  MOVM.16.MT88 R8, R8 ;  /* 0x000000000808723a */ /* 0x004e680000000000 */
[----:B---3--:R-:W2:Y:S04]  /*1250*/  MOVM.16.MT88 R18, R18 ;  /* 0x000000001212723a */ /* 0x008ea80000000000 */
[----:B----4-:R-:W3:Y:S04]  /*1260*/  MOVM.16.MT88 R22, R19 ;  /* 0x000000001316723a */ /* 0x010ee80000000000 */
[----:B-----5:R-:W4:Y:S01]  /*1270*/  MOVM.16.MT88 R20, R20 ;  /* 0x000000001414723a */ /* 0x020f220000000000 */
[----:B-1----:R-:W-:-:S02]  /*1280*/  HMUL2 R15, R3.H1_H1, R8 ;  /* 0x00000008030f7232 */ /* 0x002fc40000000c00 */
[C---:B--2---:R-:W-:Y:S02]  /*1290*/  HMUL2 R17, R3.reuse.H1_H1, R18 ;  /* 0x0000001203117232 */ /* 0x044fe40000000c00 */
[C---:B------:R-:W-:Y:S02]  /*12a0*/  HFMA2 R15, R3.reuse.H0_H0, R6, R15 ;  /* 0x00000006030f7231 */ /* 0x040fe4000000080f */
[C---:B---3--:R-:W-:Y:S02]  /*12b0*/  HMUL2 R22, R3.reuse.H1_H1, R22 ;  /* 0x0000001603167232 */ /* 0x048fe40000000c00 */
[C---:B------:R-:W-:Y:S02]  /*12c0*/  HFMA2 R17, R3.reuse.H0_H0, R7, R17 ;  /* 0x0000000703117231 */ /* 0x040fe40000000811 */
[C---:B----4-:R-:W-:Y:S01]  /*12d0*/  HMUL2 R14, R3.reuse.H1_H1, R20 ;  /* 0x00000014030e7232 */ /* 0x050fe20000000c00 */
[----:B------:R-:W1:Y:S01]  /*12e0*/  MOVM.16.MT88 R15, R15 ;  /* 0x000000000f0f723a */ /* 0x000e620000000000 */
[----:B------:R-:W-:-:S02]  /*12f0*/  HFMA2 R22, R3.H0_H0, R12, R22 ;  /* 0x0000000c03167231 */ /* 0x000fc40000000816 */
[----:B------:R-:W-:Y:S01]  /*1300*/  HFMA2 R14, R3.H0_H0, R13, R14 ;  /* 0x0000000d030e7231 */ /* 0x000fe2000000080e */
[----:B------:R-:W2:Y:S01]  /*1310*/  MOVM.16.MT88 R17, R17 ;  /* 0x000000001111723a */ /* 0x000ea20000000000 */
[----:B0-----:R-:W-:-:S03]  /*1320*/  IADD3 R3, P0, PT, R9, R10, RZ ;  /* 0x0000000a09037210 */ /* 0x001fc60007f1e0ff */
[----:B------:R-:W0:Y:S02]  /*1330*/  MOVM.16.MT88 R7, R22 ;  /* 0x000000001607723a */ /* 0x000e240000000000 */
[----:B------:R-:W-:Y:S01]  /*1340*/  IMAD.X R11, R2, 0x1, R11, P0 ;  /* 0x00000001020b7824 */ /* 0x000fe200000e060b */
[C---:B------:R-:W-:Y:S01]  /*1350*/  LEA R2, P0, R4.reuse, R3, 0x2 ;  /* 0x0000000304027211 */ /* 0x040fe200078010ff */
[----:B------:R-:W3:Y:S03]  /*1360*/  MOVM.16.MT88 R13, R14 ;  /* 0x000000000e0d723a */ /* 0x000ee60000000000 */
[----:B------:R-:W-:-:S03]  /*1370*/  LEA.HI.X R3, R4, R11, R5, 0x2, P0 ;  /* 0x0000000b04037211 */ /* 0x000fc600000f1405 */
[----:B------:R-:W-:Y:S02]  /*1380*/  IMAD.WIDE.U32 R4, R0, 0x20, R2 ;  /* 0x0000002000047825 */ /* 0x000fe400078e0002 */
[----:B-1----:R-:W-:Y:S04]  /*1390*/  STG.E desc[UR6][R2.64], R15 ;  /* 0x0000000f02007986 */ /* 0x002fe8000c101906 */
[----:B--2---:R-:W-:Y:S04]  /*13a0*/  STG.E desc[UR6][R2.64+0x10], R17 ;  /* 0x0000101102007986 */ /* 0x004fe8000c101906 */
[----:B0-----:R-:W-:Y:S04]  /*13b0*/  STG.E desc[UR6][R4.64], R7 ;  /* 0x0000000704007986 */ /* 0x001fe8000c101906 */
[----:B---3--:R-:W-:Y:S01]  /*13c0*/  STG.E desc[UR6][R4.64+0x10], R13 ;  /* 0x0000100d04007986 */ /* 0x008fe2000c101906 */
[----:B------:R-:W-:Y:S05]  /*13d0*/  EXIT ;  /* 0x000000000000794d */ /* 0x000fea0003800000 */
.L_x_12:
        /* <DEDUP_REMOVED lines=10> */
.L_x_15:


//--------------------- .nv.shared.reserved.0     --------------------------
	.section	.nv.shared.reserved.0,"aw",@nobits
	.weak		__nv_reservedSMEM_offset_0_alias
	.size		__nv_reservedSMEM_offset_0_alias, 0, 64
	.other		__nv_reservedSMEM_offset_0_alias,@"STO_CUDA_RESERVED_SHARED STV_DEFAULT"
__nv_reservedSMEM_offset_0_alias:
	.zero		0
	.zero		64


//--------------------- .nv.constant0._Z17convertFp16ToFp32P6__halfPfi --------------------------
	.section	.nv.constant0._Z17convertFp16ToFp32P6__halfPfi,"a",@progbits
	.sectionflags	@""
	.align	4
.nv.constant0._Z17convertFp16ToFp32P6__halfPfi:
	.zero		916


//--------------------- .nv.constant0._Z17convertFp32ToFp16PfP6__halfi --------------------------
	.section	.nv.constant0._Z17convertFp32ToFp16PfP6__halfi,"a",@progbits
	.sectionflags	@""
	.align	4
.nv.constant0._Z17convertFp32ToFp16PfP6__halfi:
	.zero		916


//--------------------- .nv.constant0._Z11wmma_matmulP6__halfS0_S0_S0_iiiff --------------------------
	.section	.nv.constant0._Z11wmma_matmulP6__halfS0_S0_S0_iiiff,"a",@progbits
	.sectionflags	@""
	.align	4
.nv.constant0._Z11wmma_matmulP6__halfS0_S0_S0_iiiff:
	.zero		948


//--------------------- SYMBOLS --------------------------

	.type		.nv.reservedSmem.offset0,@object
	.size		.nv.reservedSmem.offset0,0x4
